	.headerflags	@"EF_CUDA_TEXMODE_UNIFIED EF_CUDA_64BIT_ADDRESS EF_CUDA_ACCELERATORS EF_CUDA_SM90 EF_CUDA_VIRTUAL_SM(EF_CUDA_SM90)"
	.elftype	@"ET_EXEC"


//--------------------- .nv.info                  --------------------------
	.section	.nv.info,"",@"SHT_CUDA_INFO"
	.align	4


	//----- nvinfo : EIATTR_REGCOUNT
	.align		4
        /*0000*/ 	.byte	0x04, 0x2f
        /*0002*/ 	.short	(.L_1 - .L_0)
	.align		4
.L_0:
        /*0004*/ 	.word	index@(triton_poi_fused_convolution_108)
        /*0008*/ 	.word	0x0000000c


	//----- nvinfo : EIATTR_MIN_STACK_SIZE
	.align		4
.L_1:
        /*000c*/ 	.byte	0x04, 0x12
        /*000e*/ 	.short	(.L_3 - .L_2)
	.align		4
.L_2:
        /*0010*/ 	.word	index@(triton_poi_fused_convolution_108)
        /*0014*/ 	.word	0x00000000


	//----- nvinfo : EIATTR_FRAME_SIZE
	.align		4
.L_3:
        /*0018*/ 	.byte	0x04, 0x11
        /*001a*/ 	.short	(.L_5 - .L_4)
	.align		4
.L_4:
        /*001c*/ 	.word	index@(triton_poi_fused_convolution_108)
        /*0020*/ 	.word	0x00000000


	//----- nvinfo : EIATTR_MIN_STACK_SIZE
	.align		4
.L_5:
        /*0024*/ 	.byte	0x04, 0x12
        /*0026*/ 	.short	(.L_7 - .L_6)
	.align		4
.L_6:
        /*0028*/ 	.word	index@(triton_poi_fused_convolution_108)
        /*002c*/ 	.word	0x00000000
.L_7:


//--------------------- .nv.info.triton_poi_fused_convolution_108 --------------------------
	.section	.nv.info.triton_poi_fused_convolution_108,"",@"SHT_CUDA_INFO"
	.sectionflags	@""
	.align	4


	//----- nvinfo : EIATTR_CUDA_API_VERSION
	.align		4
        /*0000*/ 	.byte	0x04, 0x37
        /*0002*/ 	.short	(.L_9 - .L_8)
.L_8:
        /*0004*/ 	.word	0x0000007c


	//----- nvinfo : EIATTR_KPARAM_INFO
	.align		4
.L_9:
        /*0008*/ 	.byte	0x04, 0x17
        /*000a*/ 	.short	(.L_11 - .L_10)
.L_10:
        /*000c*/ 	.word	0x00000000
        /*0010*/ 	.short	0x0002
        /*0012*/ 	.short	0x0010
        /*0014*/ 	.byte	0x00, 0xf0, 0x11, 0x00


	//----- nvinfo : EIATTR_KPARAM_INFO
	.align		4
.L_11:
        /*0018*/ 	.byte	0x04, 0x17
        /*001a*/ 	.short	(.L_13 - .L_12)
.L_12:
        /*001c*/ 	.word	0x00000000
        /*0020*/ 	.short	0x0001
        /*0022*/ 	.short	0x0008
        /*0024*/ 	.byte	0x00, 0xf4, 0x21, 0x00


	//----- nvinfo : EIATTR_KPARAM_INFO
	.align		4
.L_13:
        /*0028*/ 	.byte	0x04, 0x17
        /*002a*/ 	.short	(.L_15 - .L_14)
.L_14:
        /*002c*/ 	.word	0x00000000
        /*0030*/ 	.short	0x0000
        /*0032*/ 	.short	0x0000
        /*0034*/ 	.byte	0x00, 0xf4, 0x21, 0x00


	//----- nvinfo : EIATTR_SPARSE_MMA_MASK
	.align		4
.L_15:
        /*0038*/ 	.byte	0x03, 0x50
        /*003a*/ 	.short	0x0000


	//----- nvinfo : EIATTR_MAXREG_COUNT
	.align		4
        /*003c*/ 	.byte	0x03, 0x1b
        /*003e*/ 	.short	0x00ff


	//----- nvinfo : EIATTR_EXIT_INSTR_OFFSETS
	.align		4
        /*0040*/ 	.byte	0x04, 0x1c
        /*0042*/ 	.short	(.L_17 - .L_16)


	//   ....[0]....
.L_16:
        /*0044*/ 	.word	0x00000160


	//   ....[1]....
        /*0048*/ 	.word	0x00000180


	//----- nvinfo : EIATTR_REQNTID
	.align		4
.L_17:
        /*004c*/ 	.byte	0x04, 0x10
        /*004e*/ 	.short	(.L_19 - .L_18)
.L_18:
        /*0050*/ 	.word	0x00000080
        /*0054*/ 	.word	0x00000001
        /*0058*/ 	.word	0x00000001


	//----- nvinfo : EIATTR_CBANK_PARAM_SIZE
	.align		4
.L_19:
        /*005c*/ 	.byte	0x03, 0x19
        /*005e*/ 	.short	0x0014


	//----- nvinfo : EIATTR_PARAM_CBANK
	.align		4
        /*0060*/ 	.byte	0x04, 0x0a
        /*0062*/ 	.short	(.L_21 - .L_20)
	.align		4
.L_20:
        /*0064*/ 	.word	index@(.nv.constant0.triton_poi_fused_convolution_108)
        /*0068*/ 	.short	0x0210
        /*006a*/ 	.short	0x0014


	//----- nvinfo : EIATTR_SW_WAR
	.align		4
.L_21:
        /*006c*/ 	.byte	0x04, 0x36
        /*006e*/ 	.short	(.L_23 - .L_22)
.L_22:
        /*0070*/ 	.word	0x00000008
.L_23:


//--------------------- .nv.callgraph             --------------------------
	.section	.nv.callgraph,"",@"SHT_CUDA_CALLGRAPH"
	.align	4
	.sectionentsize	8
	.align		4
        /*0000*/ 	.word	0x00000000
	.align		4
        /*0004*/ 	.word	0xffffffff
	.align		4
        /*0008*/ 	.word	0x00000000
	.align		4
        /*000c*/ 	.word	0xfffffffe
	.align		4
        /*0010*/ 	.word	0x00000000
	.align		4
        /*0014*/ 	.word	0xfffffffd
	.align		4
        /*0018*/ 	.word	0x00000000
	.align		4
        /*001c*/ 	.word	0xfffffffc


//--------------------- .text.triton_poi_fused_convolution_108 --------------------------
	.section	.text.triton_poi_fused_convolution_108,"ax",@progbits
	.align	128
        .global         triton_poi_fused_convolution_108
        .type           triton_poi_fused_convolution_108,@function
        .size           triton_poi_fused_convolution_108,(.L_x_1 - triton_poi_fused_convolution_108)
        .other          triton_poi_fused_convolution_108,@"STO_CUDA_ENTRY STV_DEFAULT"
triton_poi_fused_convolution_108:
.text.triton_poi_fused_convolution_108:
[----:B------:R-:W0:Y:S02]  /*0000*/  LDC R1, c[0x0][0x28] ;  /* 0x00000a00ff017b82 */ /* 0x000e240000000800 */
[----:B------:R-:W1:Y:S01]  /*0010*/  S2R R0, SR_TID.X ;  /* 0x0000000000007919 */ /* 0x000e620000002100 */
[----:B------:R-:W2:Y:S01]  /*0020*/  LDC.64 R2, c[0x0][0x210] ;  /* 0x00008400ff027b82 */ /* 0x000ea20000000a00 */
[----:B------:R-:W-:Y:S01]  /*0030*/  ULDC.64 UR4, c[0x0][0x208] ;  /* 0x0000820000047ab9 */ /* 0x000fe20000000a00 */
[----:B------:R-:W3:Y:S06]  /*0040*/  S2R R7, SR_CTAID.X ;  /* 0x0000000000077919 */ /* 0x000eec0000002500 */
[----:B------:R-:W4:Y:S01]  /*0050*/  LDC.64 R4, c[0x0][0x218] ;  /* 0x00008600ff047b82 */ /* 0x000f220000000a00 */
[----:B-1----:R-:W-:-:S04]  /*0060*/  SHF.L.U32 R0, R0, 0x1, RZ ;  /* 0x0000000100007819 */ /* 0x002fc800000006ff */
[----:B------:R-:W-:-:S04]  /*0070*/  LOP3.LUT R0, R0, 0xfe, RZ, 0xc0, !PT ;  /* 0x000000fe00007812 */ /* 0x000fc800078ec0ff */
[----:B---3--:R-:W-:-:S04]  /*0080*/  LEA R7, R7, R0, 0x8 ;  /* 0x0000000007077211 */ /* 0x008fc800078e40ff */
[C---:B------:R-:W-:Y:S01]  /*0090*/  ISETP.GE.AND P0, PT, R7.reuse, 0x1050, PT ;  /* 0x000010500700780c */ /* 0x040fe20003f06270 */
[----:B------:R-:W-:-:S04]  /*00a0*/  IMAD.HI R0, R7, 0x7d8c42b3, RZ ;  /* 0x7d8c42b307007827 */ /* 0x000fc800078e02ff */
[----:B--2---:R-:W-:Y:S01]  /*00b0*/  IMAD.WIDE R2, R7, 0x4, R2 ;  /* 0x0000000407027825 */ /* 0x004fe200078e0202 */
[----:B------:R-:W-:-:S04]  /*00c0*/  SHF.R.U32.HI R9, RZ, 0x1f, R0 ;  /* 0x0000001fff097819 */ /* 0x000fc80000011600 */
[----:B------:R-:W-:-:S05]  /*00d0*/  LEA.HI.SX32 R0, R0, R9, 0x17 ;  /* 0x0000000900007211 */ /* 0x000fca00078fbaff */
[----:B------:R-:W-:Y:S01]  /*00e0*/  IMAD R9, R0, -0x414, R7 ;  /* 0xfffffbec00097824 */ /* 0x000fe200078e0207 */
[----:B------:R-:W-:-:S03]  /*00f0*/  CS2R R6, SRZ ;  /* 0x0000000000067805 */ /* 0x000fc6000001ff00 */
[----:B----4-:R-:W-:Y:S01]  /*0100*/  IMAD.WIDE R4, R9, 0x4, R4 ;  /* 0x0000000409047825 */ /* 0x010fe200078e0204 */
[----:B------:R-:W-:Y:S02]  /*0110*/  CS2R R8, SRZ ;  /* 0x0000000000087805 */ /* 0x000fe4000001ff00 */
[----:B------:R-:W2:Y:S04]  /*0120*/  @!P0 LDG.E.64 R6, desc[UR4][R2.64] ;  /* 0x0000000402068981 */ /* 0x000ea8000c1e1b00 */
[----:B------:R-:W2:Y:S02]  /*0130*/  @!P0 LDG.E.EL.64 R8, desc[UR4][R4.64] ;  /* 0x0000000404088981 */ /* 0x000ea4000c2e1b00 */
[----:B--2---:R-:W-:Y:S01]  /*0140*/  FADD R6, R8, R6 ;  /* 0x0000000608067221 */ /* 0x004fe20000000000 */
[----:B------:R-:W-:Y:S01]  /*0150*/  FADD R7, R9, R7 ;  /* 0x0000000709077221 */ /* 0x000fe20000000000 */
[----:B------:R-:W-:Y:S06]  /*0160*/  @P0 EXIT ;  /* 0x000000000000094d */ /* 0x000fec0003800000 */
[----:B------:R-:W-:Y:S01]  /*0170*/  STG.E.64 desc[UR4][R2.64], R6 ;  /* 0x0000000602007986 */ /* 0x000fe2000c101b04 */
[----:B------:R-:W-:Y:S05]  /*0180*/  EXIT ;  /* 0x000000000000794d */ /* 0x000fea0003800000 */
.L_x_0:
[----:B------:R-:W-:-:S00]  /*0190*/  BRA `(.L_x_0) ;  /* 0xfffffffc00fc7947 */ /* 0x000fc0000383ffff */
[----:B------:R-:W-:-:S00]  /*01a0*/  NOP ;  /* 0x0000000000007918 */ /* 0x000fc00000000000 */
        /* <DEDUP_REMOVED lines=13> */
.L_x_1:


//--------------------- .nv.constant0.triton_poi_fused_convolution_108 --------------------------
	.section	.nv.constant0.triton_poi_fused_convolution_108,"a",@progbits
	.sectionflags	@""
	.align	4
.nv.constant0.triton_poi_fused_convolution_108:
	.zero		548
